//
// Generated by NVIDIA NVVM Compiler
//
// Compiler Build ID: CL-36424714
// Cuda compilation tools, release 13.0, V13.0.88
// Based on NVVM 20.0.0
//

.version 9.0
.target sm_100
.address_size 64

	// .globl	_Z7scatteriPiS_S_S_S_

.visible .entry _Z7scatteriPiS_S_S_S_(
	.param .u32 _Z7scatteriPiS_S_S_S__param_0,
	.param .u64 .ptr .align 1 _Z7scatteriPiS_S_S_S__param_1,
	.param .u64 .ptr .align 1 _Z7scatteriPiS_S_S_S__param_2,
	.param .u64 .ptr .align 1 _Z7scatteriPiS_S_S_S__param_3,
	.param .u64 .ptr .align 1 _Z7scatteriPiS_S_S_S__param_4,
	.param .u64 .ptr .align 1 _Z7scatteriPiS_S_S_S__param_5
)
{
	.reg .pred 	%p<12>;
	.reg .b32 	%r<60>;
	.reg .b64 	%rd<45>;

	ld.param.u32 	%r24, [_Z7scatteriPiS_S_S_S__param_0];
	ld.param.u64 	%rd10, [_Z7scatteriPiS_S_S_S__param_1];
	ld.param.u64 	%rd11, [_Z7scatteriPiS_S_S_S__param_2];
	ld.param.u64 	%rd12, [_Z7scatteriPiS_S_S_S__param_3];
	ld.param.u64 	%rd13, [_Z7scatteriPiS_S_S_S__param_4];
	ld.param.u64 	%rd14, [_Z7scatteriPiS_S_S_S__param_5];
	cvta.to.global.u64 	%rd1, %rd11;
	cvta.to.global.u64 	%rd2, %rd12;
	cvta.to.global.u64 	%rd3, %rd13;
	cvta.to.global.u64 	%rd4, %rd14;
	mov.u32 	%r1, %ctaid.x;
	mov.u32 	%r25, %tid.x;
	mul.lo.s32 	%r2, %r24, %r25;
	add.s32 	%r3, %r2, %r1;
	mul.wide.s32 	%rd15, %r3, 4;
	add.s64 	%rd5, %rd4, %rd15;
	ld.global.u32 	%r26, [%rd5];
	setp.eq.s32 	%p1, %r26, 0;
	@%p1 bra 	$L__BB0_18;
	cvta.to.global.u64 	%rd16, %rd10;
	add.s64 	%rd18, %rd3, %rd15;
	ld.global.u32 	%r4, [%rd18];
	mov.b32 	%r27, 0;
	st.global.u32 	[%rd5], %r27;
	mul.wide.u32 	%rd19, %r1, 4;
	add.s64 	%rd20, %rd16, %rd19;
	ld.global.u32 	%r5, [%rd20];
	ld.global.u32 	%r6, [%rd20+4];
	setp.ge.s32 	%p2, %r5, %r6;
	@%p2 bra 	$L__BB0_18;
	sub.s32 	%r28, %r6, %r5;
	and.b32  	%r7, %r28, 3;
	setp.eq.s32 	%p3, %r7, 0;
	mov.u32 	%r57, %r5;
	@%p3 bra 	$L__BB0_7;
	neg.s32 	%r55, %r7;
	mov.u32 	%r57, %r5;
$L__BB0_4:
	.pragma "nounroll";
	mul.wide.s32 	%rd21, %r57, 4;
	add.s64 	%rd22, %rd1, %rd21;
	add.s64 	%rd23, %rd2, %rd21;
	ld.global.u32 	%r29, [%rd23];
	add.s32 	%r30, %r29, %r4;
	ld.global.u32 	%r31, [%rd22];
	add.s32 	%r11, %r31, %r2;
	mul.wide.s32 	%rd24, %r11, 4;
	add.s64 	%rd25, %rd3, %rd24;
	atom.global.min.s32 	%r32, [%rd25], %r30;
	setp.ge.s32 	%p4, %r30, %r32;
	@%p4 bra 	$L__BB0_6;
	add.s64 	%rd27, %rd4, %rd24;
	mov.b32 	%r33, 1;
	st.global.u32 	[%rd27], %r33;
$L__BB0_6:
	add.s32 	%r57, %r57, 1;
	add.s32 	%r55, %r55, 1;
	setp.ne.s32 	%p5, %r55, 0;
	@%p5 bra 	$L__BB0_4;
$L__BB0_7:
	sub.s32 	%r34, %r5, %r6;
	setp.gt.u32 	%p6, %r34, -4;
	@%p6 bra 	$L__BB0_18;
	sub.s32 	%r58, %r57, %r6;
	add.s64 	%rd6, %rd2, 8;
	add.s64 	%rd7, %rd1, 8;
$L__BB0_9:
	mul.wide.s32 	%rd28, %r57, 4;
	add.s64 	%rd8, %rd6, %rd28;
	add.s64 	%rd9, %rd7, %rd28;
	ld.global.u32 	%r35, [%rd8+-8];
	add.s32 	%r36, %r35, %r4;
	ld.global.u32 	%r37, [%rd9+-8];
	add.s32 	%r18, %r37, %r2;
	mul.wide.s32 	%rd29, %r18, 4;
	add.s64 	%rd30, %rd3, %rd29;
	atom.global.min.s32 	%r38, [%rd30], %r36;
	setp.ge.s32 	%p7, %r36, %r38;
	@%p7 bra 	$L__BB0_11;
	add.s64 	%rd32, %rd4, %rd29;
	mov.b32 	%r39, 1;
	st.global.u32 	[%rd32], %r39;
$L__BB0_11:
	ld.global.u32 	%r40, [%rd8+-4];
	add.s32 	%r41, %r40, %r4;
	ld.global.u32 	%r42, [%rd9+-4];
	add.s32 	%r19, %r42, %r2;
	mul.wide.s32 	%rd33, %r19, 4;
	add.s64 	%rd34, %rd3, %rd33;
	atom.global.min.s32 	%r43, [%rd34], %r41;
	setp.ge.s32 	%p8, %r41, %r43;
	@%p8 bra 	$L__BB0_13;
	add.s64 	%rd36, %rd4, %rd33;
	mov.b32 	%r44, 1;
	st.global.u32 	[%rd36], %r44;
$L__BB0_13:
	ld.global.u32 	%r45, [%rd8];
	add.s32 	%r46, %r45, %r4;
	ld.global.u32 	%r47, [%rd9];
	add.s32 	%r20, %r47, %r2;
	mul.wide.s32 	%rd37, %r20, 4;
	add.s64 	%rd38, %rd3, %rd37;
	atom.global.min.s32 	%r48, [%rd38], %r46;
	setp.ge.s32 	%p9, %r46, %r48;
	@%p9 bra 	$L__BB0_15;
	add.s64 	%rd40, %rd4, %rd37;
	mov.b32 	%r49, 1;
	st.global.u32 	[%rd40], %r49;
$L__BB0_15:
	ld.global.u32 	%r50, [%rd8+4];
	add.s32 	%r51, %r50, %r4;
	ld.global.u32 	%r52, [%rd9+4];
	add.s32 	%r21, %r52, %r2;
	mul.wide.s32 	%rd41, %r21, 4;
	add.s64 	%rd42, %rd3, %rd41;
	atom.global.min.s32 	%r53, [%rd42], %r51;
	setp.ge.s32 	%p10, %r51, %r53;
	@%p10 bra 	$L__BB0_17;
	add.s64 	%rd44, %rd4, %rd41;
	mov.b32 	%r54, 1;
	st.global.u32 	[%rd44], %r54;
$L__BB0_17:
	add.s32 	%r57, %r57, 4;
	add.s32 	%r58, %r58, 4;
	setp.ne.s32 	%p11, %r58, 0;
	@%p11 bra 	$L__BB0_9;
$L__BB0_18:
	ret;

}


// ===== COMPILED SASS (sm_100) =====

	.target	sm_100

	.elftype	@"ET_EXEC"


//--------------------- .note.nv.tkinfo           --------------------------
	.section	.note.nv.tkinfo,"",@"SHT_NOTE"
	.sectionflags	@"SHF_NOTE_NV_TKINFO"
	.tkinfo
        /*0018*/ 	.word	0x00000002
        /*0030*/ 	.string	""
        /*0030*/ 	.string	"ptxas"
        /*0030*/ 	.string	"Cuda compilation tools, release 13.0, V13.0.88"
        /*0030*/ 	.string	"Build cuda_13.0.r13.0/compiler.36424714_0"
        /*0030*/ 	.string	"-arch sm_100 -m 64 "



//--------------------- .note.nv.cuinfo           --------------------------
	.section	.note.nv.cuinfo,"",@"SHT_NOTE"
	.sectionflags	@"SHF_NOTE_NV_CUINFO"
        /*0018*/ 	.short	0x0002
        /*001a*/ 	.short	0x0064
        /*001c*/ 	.short	0x0082
	.zero		2


//--------------------- .nv.info                  --------------------------
	.section	.nv.info,"",@"SHT_CUDA_INFO"
	.align	4


	//----- nvinfo : EIATTR_REGCOUNT
	.align		4
        /*0000*/ 	.byte	0x04, 0x2f
        /*0002*/ 	.short	(.L_1 - .L_0)
	.align		4
.L_0:
        /*0004*/ 	.word	index@(_Z7scatteriPiS_S_S_S_)
        /*0008*/ 	.word	0x00000020


	//----- nvinfo : EIATTR_FRAME_SIZE
	.align		4
.L_1:
        /*000c*/ 	.byte	0x04, 0x11
        /*000e*/ 	.short	(.L_3 - .L_2)
	.align		4
.L_2:
        /*0010*/ 	.word	index@(_Z7scatteriPiS_S_S_S_)
        /*0014*/ 	.word	0x00000000


	//----- nvinfo : EIATTR_MIN_STACK_SIZE
	.align		4
.L_3:
        /*0018*/ 	.byte	0x04, 0x12
        /*001a*/ 	.short	(.L_5 - .L_4)
	.align		4
.L_4:
        /*001c*/ 	.word	index@(_Z7scatteriPiS_S_S_S_)
        /*0020*/ 	.word	0x00000000
.L_5:


//--------------------- .nv.compat                --------------------------
	.section	.nv.compat,"",@"SHT_CUDA_COMPAT_INFO"
	.align	4
        /*0000*/ 	.byte	0x02, 0x09, 0x00, 0x00, 0x02, 0x02, 0x01, 0x00, 0x02, 0x05, 0x05, 0x00, 0x03, 0x07, 0x01, 0x01
        /*0010*/ 	.byte	0x02, 0x03, 0x00, 0x00, 0x02, 0x06, 0x01, 0x00, 0x04, 0x0b, 0x08, 0x00, 0x09, 0x00, 0x00, 0x00
        /*0020*/ 	.byte	0x00, 0x00, 0x00, 0x00


//--------------------- .nv.info._Z7scatteriPiS_S_S_S_ --------------------------
	.section	.nv.info._Z7scatteriPiS_S_S_S_,"",@"SHT_CUDA_INFO"
	.sectionflags	@""
	.align	4


	//----- nvinfo : EIATTR_CUDA_API_VERSION
	.align		4
        /*0000*/ 	.byte	0x04, 0x37
        /*0002*/ 	.short	(.L_7 - .L_6)
.L_6:
        /*0004*/ 	.word	0x00000082


	//----- nvinfo : EIATTR_KPARAM_INFO
	.align		4
.L_7:
        /*0008*/ 	.byte	0x04, 0x17
        /*000a*/ 	.short	(.L_9 - .L_8)
.L_8:
        /*000c*/ 	.word	0x00000000
        /*0010*/ 	.short	0x0005
        /*0012*/ 	.short	0x0028
        /*0014*/ 	.byte	0x00, 0xf5, 0x21, 0x00


	//----- nvinfo : EIATTR_KPARAM_INFO
	.align		4
.L_9:
        /*0018*/ 	.byte	0x04, 0x17
        /*001a*/ 	.short	(.L_11 - .L_10)
.L_10:
        /*001c*/ 	.word	0x00000000
        /*0020*/ 	.short	0x0004
        /*0022*/ 	.short	0x0020
        /*0024*/ 	.byte	0x00, 0xf5, 0x21, 0x00


	//----- nvinfo : EIATTR_KPARAM_INFO
	.align		4
.L_11:
        /*0028*/ 	.byte	0x04, 0x17
        /*002a*/ 	.short	(.L_13 - .L_12)
.L_12:
        /*002c*/ 	.word	0x00000000
        /*0030*/ 	.short	0x0003
        /*0032*/ 	.short	0x0018
        /*0034*/ 	.byte	0x00, 0xf5, 0x21, 0x00


	//----- nvinfo : EIATTR_KPARAM_INFO
	.align		4
.L_13:
        /*0038*/ 	.byte	0x04, 0x17
        /*003a*/ 	.short	(.L_15 - .L_14)
.L_14:
        /*003c*/ 	.word	0x00000000
        /*0040*/ 	.short	0x0002
        /*0042*/ 	.short	0x0010
        /*0044*/ 	.byte	0x00, 0xf5, 0x21, 0x00


	//----- nvinfo : EIATTR_KPARAM_INFO
	.align		4
.L_15:
        /*0048*/ 	.byte	0x04, 0x17
        /*004a*/ 	.short	(.L_17 - .L_16)
.L_16:
        /*004c*/ 	.word	0x00000000
        /*0050*/ 	.short	0x0001
        /*0052*/ 	.short	0x0008
        /*0054*/ 	.byte	0x00, 0xf5, 0x21, 0x00


	//----- nvinfo : EIATTR_KPARAM_INFO
	.align		4
.L_17:
        /*0058*/ 	.byte	0x04, 0x17
        /*005a*/ 	.short	(.L_19 - .L_18)
.L_18:
        /*005c*/ 	.word	0x00000000
        /*0060*/ 	.short	0x0000
        /*0062*/ 	.short	0x0000
        /*0064*/ 	.byte	0x00, 0xf0, 0x11, 0x00


	//----- nvinfo : EIATTR_SPARSE_MMA_MASK
	.align		4
.L_19:
        /*0068*/ 	.byte	0x03, 0x50
        /*006a*/ 	.short	0x0000


	//----- nvinfo : EIATTR_MAXREG_COUNT
	.align		4
        /*006c*/ 	.byte	0x03, 0x1b
        /*006e*/ 	.short	0x00ff


	//----- nvinfo : EIATTR_MERCURY_ISA_VERSION
	.align		4
        /*0070*/ 	.byte	0x03, 0x5f
        /*0072*/ 	.short	0x0101


	//----- nvinfo : EIATTR_VRC_CTA_INIT_COUNT
	.align		4
        /*0074*/ 	.byte	0x02, 0x4a
	.zero		1
	.zero		1


	//----- nvinfo : EIATTR_EXIT_INSTR_OFFSETS
	.align		4
        /*0078*/ 	.byte	0x04, 0x1c
        /*007a*/ 	.short	(.L_21 - .L_20)


	//   ....[0]....
.L_20:
        /*007c*/ 	.word	0x000000a0


	//   ....[1]....
        /*0080*/ 	.word	0x00000140


	//   ....[2]....
        /*0084*/ 	.word	0x00000300


	//   ....[3]....
        /*0088*/ 	.word	0x000006c0


	//----- nvinfo : EIATTR_CBANK_PARAM_SIZE
	.align		4
.L_21:
        /*008c*/ 	.byte	0x03, 0x19
        /*008e*/ 	.short	0x0030


	//----- nvinfo : EIATTR_PARAM_CBANK
	.align		4
        /*0090*/ 	.byte	0x04, 0x0a
        /*0092*/ 	.short	(.L_23 - .L_22)
	.align		4
.L_22:
        /*0094*/ 	.word	index@(.nv.constant0._Z7scatteriPiS_S_S_S_)
        /*0098*/ 	.short	0x0380
        /*009a*/ 	.short	0x0030


	//----- nvinfo : EIATTR_SW_WAR
	.align		4
.L_23:
        /*009c*/ 	.byte	0x04, 0x36
        /*009e*/ 	.short	(.L_25 - .L_24)
.L_24:
        /*00a0*/ 	.word	0x00000008
.L_25:


//--------------------- .nv.callgraph             --------------------------
	.section	.nv.callgraph,"",@"SHT_CUDA_CALLGRAPH"
	.align	4
	.sectionentsize	8
	.align		4
        /*0000*/ 	.word	0x00000000
	.align		4
        /*0004*/ 	.word	0xffffffff
	.align		4
        /*0008*/ 	.word	0x00000000
	.align		4
        /*000c*/ 	.word	0xfffffffe
	.align		4
        /*0010*/ 	.word	0x00000000
	.align		4
        /*0014*/ 	.word	0xfffffffd
	.align		4
        /*0018*/ 	.word	0x00000000
	.align		4
        /*001c*/ 	.word	0xfffffffc


//--------------------- .text._Z7scatteriPiS_S_S_S_ --------------------------
	.section	.text._Z7scatteriPiS_S_S_S_,"ax",@progbits
	.align	128
        .global         _Z7scatteriPiS_S_S_S_
        .type           _Z7scatteriPiS_S_S_S_,@function
        .size           _Z7scatteriPiS_S_S_S_,(.L_x_4 - _Z7scatteriPiS_S_S_S_)
        .other          _Z7scatteriPiS_S_S_S_,@"STO_CUDA_ENTRY STV_DEFAULT"
_Z7scatteriPiS_S_S_S_:
.text._Z7scatteriPiS_S_S_S_:
[----:B------:R-:W-:Y:S01]  /*0000*/  LDC R1, c[0x0][0x37c] ;  /* 0x0000df00ff017b82 */ /* 0x000fe20000000800 */
[----:B------:R-:W0:Y:S07]  /*0010*/  S2R R11, SR_CTAID.X ;  /* 0x00000000000b7919 */ /* 0x000e2e0000002500 */
[----:B------:R-:W1:Y:S01]  /*0020*/  LDC.64 R4, c[0x0][0x3a8] ;  /* 0x0000ea00ff047b82 */ /* 0x000e620000000a00 */
[----:B------:R-:W0:Y:S01]  /*0030*/  LDCU UR6, c[0x0][0x380] ;  /* 0x00007000ff0677ac */ /* 0x000e220008000800 */
[----:B------:R-:W0:Y:S01]  /*0040*/  S2R R0, SR_TID.X ;  /* 0x0000000000007919 */ /* 0x000e220000002100 */
[----:B------:R-:W2:Y:S01]  /*0050*/  LDCU.64 UR4, c[0x0][0x358] ;  /* 0x00006b00ff0477ac */ /* 0x000ea20008000a00 */
[----:B0-----:R-:W-:-:S04]  /*0060*/  IMAD R9, R0, UR6, R11 ;  /* 0x0000000600097c24 */ /* 0x001fc8000f8e020b */
[----:B-1----:R-:W-:-:S05]  /*0070*/  IMAD.WIDE R4, R9, 0x4, R4 ;  /* 0x0000000409047825 */ /* 0x002fca00078e0204 */
[----:B--2---:R-:W2:Y:S02]  /*0080*/  LDG.E R2, desc[UR4][R4.64] ;  /* 0x0000000404027981 */ /* 0x004ea4000c1e1900 */
[----:B--2---:R-:W-:-:S13]  /*0090*/  ISETP.NE.AND P0, PT, R2, RZ, PT ;  /* 0x000000ff0200720c */ /* 0x004fda0003f05270 */
[----:B------:R-:W-:Y:S05]  /*00a0*/  @!P0 EXIT ;  /* 0x000000000000894d */ /* 0x000fea0003800000 */
[----:B------:R-:W0:Y:S08]  /*00b0*/  LDC.64 R2, c[0x0][0x3a0] ;  /* 0x0000e800ff027b82 */ /* 0x000e300000000a00 */
[----:B------:R-:W1:Y:S01]  /*00c0*/  LDC.64 R6, c[0x0][0x388] ;  /* 0x0000e200ff067b82 */ /* 0x000e620000000a00 */
[----:B0-----:R-:W-:-:S06]  /*00d0*/  IMAD.WIDE R2, R9, 0x4, R2 ;  /* 0x0000000409027825 */ /* 0x001fcc00078e0202 */
[----:B------:R0:W5:Y:S01]  /*00e0*/  LDG.E R2, desc[UR4][R2.64] ;  /* 0x0000000402027981 */ /* 0x000162000c1e1900 */
[----:B-1----:R-:W-:-:S03]  /*00f0*/  IMAD.WIDE.U32 R6, R11, 0x4, R6 ;  /* 0x000000040b067825 */ /* 0x002fc600078e0006 */
[----:B------:R0:W-:Y:S04]  /*0100*/  STG.E desc[UR4][R4.64], RZ ;  /* 0x000000ff04007986 */ /* 0x0001e8000c101904 */
[----:B------:R-:W2:Y:S04]  /*0110*/  LDG.E R14, desc[UR4][R6.64+0x4] ;  /* 0x00000404060e7981 */ /* 0x000ea8000c1e1900 */
[----:B------:R-:W2:Y:S02]  /*0120*/  LDG.E R3, desc[UR4][R6.64] ;  /* 0x0000000406037981 */ /* 0x000ea4000c1e1900 */
[----:B--2---:R-:W-:-:S13]  /*0130*/  ISETP.GE.AND P0, PT, R3, R14, PT ;  /* 0x0000000e0300720c */ /* 0x004fda0003f06270 */
[----:B0-----:R-:W-:Y:S05]  /*0140*/  @P0 EXIT ;  /* 0x000000000000094d */ /* 0x001fea0003800000 */
[CC--:B------:R-:W-:Y:S02]  /*0150*/  IADD3 R4, PT, PT, -R3.reuse, R14.reuse, RZ ;  /* 0x0000000e03047210 */ /* 0x0c0fe40007ffe1ff */
[----:B------:R-:W-:Y:S02]  /*0160*/  IADD3 R5, PT, PT, R3, -R14, RZ ;  /* 0x8000000e03057210 */ /* 0x000fe40007ffe0ff */
[----:B------:R-:W-:Y:S02]  /*0170*/  LOP3.LUT P1, R10, R4, 0x3, RZ, 0xc0, !PT ;  /* 0x00000003040a7812 */ /* 0x000fe4000782c0ff */
[----:B------:R-:W-:-:S11]  /*0180*/  ISETP.GT.U32.AND P0, PT, R5, -0x4, PT ;  /* 0xfffffffc0500780c */ /* 0x000fd60003f04070 */
[----:B------:R-:W-:Y:S05]  /*0190*/  @!P1 BRA `(.L_x_0) ;  /* 0x0000000000589947 */ /* 0x000fea0003800000 */
[----:B------:R-:W0:Y:S01]  /*01a0*/  LDC.64 R8, c[0x0][0x3a0] ;  /* 0x0000e800ff087b82 */ /* 0x000e220000000a00 */
[----:B------:R-:W-:Y:S01]  /*01b0*/  IADD3 R15, PT, PT, -R10, RZ, RZ ;  /* 0x000000ff0a0f7210 */ /* 0x000fe20007ffe1ff */
[----:B------:R-:W1:Y:S06]  /*01c0*/  LDCU UR6, c[0x0][0x380] ;  /* 0x00007000ff0677ac */ /* 0x000e6c0008000800 */
[----:B------:R-:W2:Y:S08]  /*01d0*/  LDC.64 R6, c[0x0][0x390] ;  /* 0x0000e400ff067b82 */ /* 0x000eb00000000a00 */
[----:B------:R-:W3:Y:S02]  /*01e0*/  LDC.64 R4, c[0x0][0x398] ;  /* 0x0000e600ff047b82 */ /* 0x000ee40000000a00 */
.L_x_1:
[----:B--2---:R-:W-:-:S04]  /*01f0*/  IMAD.WIDE R10, R3, 0x4, R6 ;  /* 0x00000004030a7825 */ /* 0x004fc800078e0206 */
[----:B---3--:R-:W-:Y:S02]  /*0200*/  IMAD.WIDE R12, R3, 0x4, R4 ;  /* 0x00000004030c7825 */ /* 0x008fe400078e0204 */
[----:B------:R-:W1:Y:S04]  /*0210*/  LDG.E R11, desc[UR4][R10.64] ;  /* 0x000000040a0b7981 */ /* 0x000e68000c1e1900 */
[----:B------:R-:W2:Y:S01]  /*0220*/  LDG.E R13, desc[UR4][R12.64] ;  /* 0x000000040c0d7981 */ /* 0x000ea2000c1e1900 */
[----:B-1----:R-:W-:-:S04]  /*0230*/  IMAD R25, R0, UR6, R11 ;  /* 0x0000000600197c24 */ /* 0x002fc8000f8e020b */
[----:B0-----:R-:W-:-:S04]  /*0240*/  IMAD.WIDE R16, R25, 0x4, R8 ;  /* 0x0000000419107825 */ /* 0x001fc800078e0208 */
[----:B--2--5:R-:W-:-:S05]  /*0250*/  IMAD.IADD R21, R2, 0x1, R13 ;  /* 0x0000000102157824 */ /* 0x024fca00078e020d */
[----:B------:R-:W2:Y:S01]  /*0260*/  ATOMG.E.MIN.S32.STRONG.GPU PT, R16, desc[UR4][R16.64], R21 ;  /* 0x80000015101079a8 */ /* 0x000ea200089ef304 */
[----:B------:R-:W-:Y:S01]  /*0270*/  IADD3 R15, PT, PT, R15, 0x1, RZ ;  /* 0x000000010f0f7810 */ /* 0x000fe20007ffe0ff */
[----:B------:R-:W-:Y:S01]  /*0280*/  VIADD R3, R3, 0x1 ;  /* 0x0000000103037836 */ /* 0x000fe20000000000 */
[----:B--2---:R-:W-:-:S13]  /*0290*/  ISETP.GE.AND P1, PT, R21, R16, PT ;  /* 0x000000101500720c */ /* 0x004fda0003f26270 */
[----:B------:R-:W0:Y:S01]  /*02a0*/  @!P1 LDC.64 R18, c[0x0][0x3a8] ;  /* 0x0000ea00ff129b82 */ /* 0x000e220000000a00 */
[----:B------:R-:W-:Y:S01]  /*02b0*/  @!P1 MOV R23, 0x1 ;  /* 0x0000000100179802 */ /* 0x000fe20000000f00 */
[----:B0-----:R-:W-:-:S05]  /*02c0*/  @!P1 IMAD.WIDE R18, R25, 0x4, R18 ;  /* 0x0000000419129825 */ /* 0x001fca00078e0212 */
[----:B------:R4:W-:Y:S01]  /*02d0*/  @!P1 STG.E desc[UR4][R18.64], R23 ;  /* 0x0000001712009986 */ /* 0x0009e2000c101904 */
[----:B------:R-:W-:-:S13]  /*02e0*/  ISETP.NE.AND P1, PT, R15, RZ, PT ;  /* 0x000000ff0f00720c */ /* 0x000fda0003f25270 */
[----:B----4-:R-:W-:Y:S05]  /*02f0*/  @P1 BRA `(.L_x_1) ;  /* 0xfffffffc00bc1947 */ /* 0x010fea000383ffff */
.L_x_0:
[----:B------:R-:W-:Y:S05]  /*0300*/  @P0 EXIT ;  /* 0x000000000000094d */ /* 0x000fea0003800000 */
[----:B------:R-:W0:Y:S01]  /*0310*/  LDC.64 R6, c[0x0][0x390] ;  /* 0x0000e400ff067b82 */ /* 0x000e220000000a00 */
[----:B------:R-:W-:Y:S01]  /*0320*/  IMAD.IADD R14, R3, 0x1, -R14 ;  /* 0x00000001030e7824 */ /* 0x000fe200078e0a0e */
[----:B------:R-:W1:Y:S06]  /*0330*/  LDCU UR6, c[0x0][0x380] ;  /* 0x00007000ff0677ac */ /* 0x000e6c0008000800 */
[----:B------:R-:W2:Y:S08]  /*0340*/  LDC.64 R8, c[0x0][0x398] ;  /* 0x0000e600ff087b82 */ /* 0x000eb00000000a00 */
[----:B------:R-:W3:Y:S01]  /*0350*/  LDC.64 R4, c[0x0][0x3a0] ;  /* 0x0000e800ff047b82 */ /* 0x000ee20000000a00 */
[----:B0-----:R-:W-:-:S04]  /*0360*/  IADD3 R6, P1, PT, R6, 0x8, RZ ;  /* 0x0000000806067810 */ /* 0x001fc80007f3e0ff */
[----:B------:R-:W-:Y:S02]  /*0370*/  IADD3.X R7, PT, PT, RZ, R7, RZ, P1, !PT ;  /* 0x00000007ff077210 */ /* 0x000fe40000ffe4ff */
[----:B--2---:R-:W-:-:S04]  /*0380*/  IADD3 R8, P0, PT, R8, 0x8, RZ ;  /* 0x0000000808087810 */ /* 0x004fc80007f1e0ff */
[----:B-1----:R-:W-:-:S09]  /*0390*/  IADD3.X R9, PT, PT, RZ, R9, RZ, P0, !PT ;  /* 0x00000009ff097210 */ /* 0x002fd200007fe4ff */
.L_x_2:
[----:B------:R-:W-:-:S04]  /*03a0*/  IMAD.WIDE R12, R3, 0x4, R6 ;  /* 0x00000004030c7825 */ /* 0x000fc800078e0206 */
[----:B------:R-:W-:Y:S01]  /*03b0*/  IMAD.WIDE R10, R3, 0x4, R8 ;  /* 0x00000004030a7825 */ /* 0x000fe200078e0208 */
[----:B------:R-:W2:Y:S04]  /*03c0*/  LDG.E R17, desc[UR4][R12.64+-0x8] ;  /* 0xfffff8040c117981 */ /* 0x000ea8000c1e1900 */
[----:B------:R-:W4:Y:S01]  /*03d0*/  LDG.E R15, desc[UR4][R10.64+-0x8] ;  /* 0xfffff8040a0f7981 */ /* 0x000f22000c1e1900 */
[----:B--2---:R-:W-:-:S04]  /*03e0*/  IMAD R21, R0, UR6, R17 ;  /* 0x0000000600157c24 */ /* 0x004fc8000f8e0211 */
[----:B---3--:R-:W-:Y:S01]  /*03f0*/  IMAD.WIDE R16, R21, 0x4, R4 ;  /* 0x0000000415107825 */ /* 0x008fe200078e0204 */
[----:B----45:R-:W-:-:S05]  /*0400*/  IADD3 R15, PT, PT, R2, R15, RZ ;  /* 0x0000000f020f7210 */ /* 0x030fca0007ffe0ff */
[----:B------:R-:W2:Y:S02]  /*0410*/  ATOMG.E.MIN.S32.STRONG.GPU PT, R16, desc[UR4][R16.64], R15 ;  /* 0x8000000f101079a8 */ /* 0x000ea400089ef304 */
[----:B--2---:R-:W-:-:S13]  /*0420*/  ISETP.GE.AND P0, PT, R15, R16, PT ;  /* 0x000000100f00720c */ /* 0x004fda0003f06270 */
[----:B------:R-:W0:Y:S01]  /*0430*/  @!P0 LDC.64 R18, c[0x0][0x3a8] ;  /* 0x0000ea00ff128b82 */ /* 0x000e220000000a00 */
[----:B------:R-:W-:Y:S01]  /*0440*/  @!P0 MOV R27, 0x1 ;  /* 0x00000001001b8802 */ /* 0x000fe20000000f00 */
[----:B0-----:R-:W-:-:S05]  /*0450*/  @!P0 IMAD.WIDE R18, R21, 0x4, R18 ;  /* 0x0000000415128825 */ /* 0x001fca00078e0212 */
[----:B------:R0:W-:Y:S04]  /*0460*/  @!P0 STG.E desc[UR4][R18.64], R27 ;  /* 0x0000001b12008986 */ /* 0x0001e8000c101904 */
[----:B------:R-:W2:Y:S04]  /*0470*/  LDG.E R23, desc[UR4][R12.64+-0x4] ;  /* 0xfffffc040c177981 */ /* 0x000ea8000c1e1900 */
[----:B------:R-:W3:Y:S01]  /*0480*/  LDG.E R21, desc[UR4][R10.64+-0x4] ;  /* 0xfffffc040a157981 */ /* 0x000ee2000c1e1900 */
[----:B--2---:R-:W-:Y:S02]  /*0490*/  IMAD R25, R0, UR6, R23 ;  /* 0x0000000600197c24 */ /* 0x004fe4000f8e0217 */
[----:B---3--:R-:W-:-:S02]  /*04a0*/  IMAD.IADD R23, R2, 0x1, R21 ;  /* 0x0000000102177824 */ /* 0x008fc400078e0215 */
[----:B------:R-:W-:-:S06]  /*04b0*/  IMAD.WIDE R20, R25, 0x4, R4 ;  /* 0x0000000419147825 */ /* 0x000fcc00078e0204 */
[----:B------:R-:W2:Y:S02]  /*04c0*/  ATOMG.E.MIN.S32.STRONG.GPU PT, R20, desc[UR4][R20.64], R23 ;  /* 0x80000017141479a8 */ /* 0x000ea400089ef304 */
[----:B--2---:R-:W-:-:S13]  /*04d0*/  ISETP.GE.AND P0, PT, R23, R20, PT ;  /* 0x000000141700720c */ /* 0x004fda0003f06270 */
[----:B------:R-:W1:Y:S01]  /*04e0*/  @!P0 LDC.64 R16, c[0x0][0x3a8] ;  /* 0x0000ea00ff108b82 */ /* 0x000e620000000a00 */
[----:B------:R-:W-:Y:S01]  /*04f0*/  @!P0 MOV R29, 0x1 ;  /* 0x00000001001d8802 */ /* 0x000fe20000000f00 */
[----:B-1----:R-:W-:-:S05]  /*0500*/  @!P0 IMAD.WIDE R16, R25, 0x4, R16 ;  /* 0x0000000419108825 */ /* 0x002fca00078e0210 */
[----:B------:R1:W-:Y:S04]  /*0510*/  @!P0 STG.E desc[UR4][R16.64], R29 ;  /* 0x0000001d10008986 */ /* 0x0003e8000c101904 */
[----:B0-----:R-:W2:Y:S04]  /*0520*/  LDG.E R19, desc[UR4][R12.64] ;  /* 0x000000040c137981 */ /* 0x001ea8000c1e1900 */
[----:B------:R-:W3:Y:S01]  /*0530*/  LDG.E R15, desc[UR4][R10.64] ;  /* 0x000000040a0f7981 */ /* 0x000ee2000c1e1900 */
[----:B--2---:R-:W-:-:S04]  /*0540*/  IMAD R25, R0, UR6, R19 ;  /* 0x0000000600197c24 */ /* 0x004fc8000f8e0213 */
[----:B------:R-:W-:Y:S01]  /*0550*/  IMAD.WIDE R18, R25, 0x4, R4 ;  /* 0x0000000419127825 */ /* 0x000fe200078e0204 */
[----:B---3--:R-:W-:-:S05]  /*0560*/  IADD3 R15, PT, PT, R2, R15, RZ ;  /* 0x0000000f020f7210 */ /* 0x008fca0007ffe0ff */
        /* <DEDUP_REMOVED lines=8> */
[----:B--2---:R-:W-:-:S04]  /*05f0*/  IMAD R25, R0, UR6, R13 ;  /* 0x0000000600197c24 */ /* 0x004fc8000f8e020d */
[----:B-1----:R-:W-:-:S04]  /*0600*/  IMAD.WIDE R16, R25, 0x4, R4 ;  /* 0x0000000419107825 */ /* 0x002fc800078e0204 */
[----:B---3--:R-:W-:-:S05]  /*0610*/  IMAD.IADD R23, R2, 0x1, R11 ;  /* 0x0000000102177824 */ /* 0x008fca00078e020b */
[----:B------:R-:W2:Y:S01]  /*0620*/  ATOMG.E.MIN.S32.STRONG.GPU PT, R16, desc[UR4][R16.64], R23 ;  /* 0x80000017101079a8 */ /* 0x000ea200089ef304 */
[----:B------:R-:W-:Y:S02]  /*0630*/  IADD3 R14, PT, PT, R14, 0x4, RZ ;  /* 0x000000040e0e7810 */ /* 0x000fe40007ffe0ff */
[----:B------:R-:W-:Y:S02]  /*0640*/  IADD3 R3, PT, PT, R3, 0x4, RZ ;  /* 0x0000000403037810 */ /* 0x000fe40007ffe0ff */
[----:B--2---:R-:W-:-:S13]  /*0650*/  ISETP.GE.AND P0, PT, R23, R16, PT ;  /* 0x000000101700720c */ /* 0x004fda0003f06270 */
[----:B------:R-:W1:Y:S01]  /*0660*/  @!P0 LDC.64 R18, c[0x0][0x3a8] ;  /* 0x0000ea00ff128b82 */ /* 0x000e620000000a00 */
[----:B------:R-:W-:Y:S01]  /*0670*/  @!P0 MOV R15, 0x1 ;  /* 0x00000001000f8802 */ /* 0x000fe20000000f00 */
[----:B-1----:R-:W-:-:S05]  /*0680*/  @!P0 IMAD.WIDE R18, R25, 0x4, R18 ;  /* 0x0000000419128825 */ /* 0x002fca00078e0212 */
[----:B------:R0:W-:Y:S01]  /*0690*/  @!P0 STG.E desc[UR4][R18.64], R15 ;  /* 0x0000000f12008986 */ /* 0x0001e2000c101904 */
[----:B------:R-:W-:-:S13]  /*06a0*/  ISETP.NE.AND P0, PT, R14, RZ, PT ;  /* 0x000000ff0e00720c */ /* 0x000fda0003f05270 */
[----:B0-----:R-:W-:Y:S05]  /*06b0*/  @P0 BRA `(.L_x_2) ;  /* 0xfffffffc00380947 */ /* 0x001fea000383ffff */
[----:B------:R-:W-:Y:S05]  /*06c0*/  EXIT ;  /* 0x000000000000794d */ /* 0x000fea0003800000 */
.L_x_3:
[----:B------:R-:W-:-:S00]  /*06d0*/  BRA `(.L_x_3) ;  /* 0xfffffffc00fc7947 */ /* 0x000fc0000383ffff */
[----:B------:R-:W-:-:S00]  /*06e0*/  NOP ;  /* 0x0000000000007918 */ /* 0x000fc00000000000 */
        /* <DEDUP_REMOVED lines=9> */
.L_x_4:


//--------------------- .nv.shared.reserved.0     --------------------------
	.section	.nv.shared.reserved.0,"aw",@nobits
	.weak		__nv_reservedSMEM_offset_0_alias
	.size		__nv_reservedSMEM_offset_0_alias, 0, 64
	.other		__nv_reservedSMEM_offset_0_alias,@"STO_CUDA_RESERVED_SHARED STV_DEFAULT"
__nv_reservedSMEM_offset_0_alias:
	.zero		0
	.zero		64


//--------------------- .nv.constant0._Z7scatteriPiS_S_S_S_ --------------------------
	.section	.nv.constant0._Z7scatteriPiS_S_S_S_,"a",@progbits
	.sectionflags	@""
	.align	4
.nv.constant0._Z7scatteriPiS_S_S_S_:
	.zero		944


//--------------------- SYMBOLS --------------------------

	.type		.nv.reservedSmem.offset0,@object
	.size		.nv.reservedSmem.offset0,0x4
